//
// Generated by NVIDIA NVVM Compiler
//
// Compiler Build ID: CL-36424714
// Cuda compilation tools, release 13.0, V13.0.88
// Based on NVVM 20.0.0
//

.version 9.0
.target sm_100
.address_size 64

	// .globl	_Z7DistGPUPfS_iiS_

.visible .entry _Z7DistGPUPfS_iiS_(
	.param .u64 .ptr .align 1 _Z7DistGPUPfS_iiS__param_0,
	.param .u64 .ptr .align 1 _Z7DistGPUPfS_iiS__param_1,
	.param .u32 _Z7DistGPUPfS_iiS__param_2,
	.param .u32 _Z7DistGPUPfS_iiS__param_3,
	.param .u64 .ptr .align 1 _Z7DistGPUPfS_iiS__param_4
)
{
	.reg .pred 	%p<10>;
	.reg .b32 	%r<31>;
	.reg .b32 	%f<85>;
	.reg .b64 	%rd<42>;

	ld.param.u64 	%rd11, [_Z7DistGPUPfS_iiS__param_0];
	ld.param.u64 	%rd12, [_Z7DistGPUPfS_iiS__param_1];
	ld.param.u32 	%r14, [_Z7DistGPUPfS_iiS__param_2];
	ld.param.u32 	%r15, [_Z7DistGPUPfS_iiS__param_3];
	ld.param.u64 	%rd13, [_Z7DistGPUPfS_iiS__param_4];
	cvta.to.global.u64 	%rd1, %rd13;
	cvta.to.global.u64 	%rd2, %rd12;
	mov.u32 	%r16, %ntid.x;
	mov.u32 	%r17, %ctaid.x;
	mov.u32 	%r18, %tid.x;
	mad.lo.s32 	%r1, %r16, %r17, %r18;
	setp.ge.s32 	%p1, %r1, %r14;
	setp.lt.s32 	%p2, %r15, 1;
	or.pred  	%p3, %p1, %p2;
	@%p3 bra 	$L__BB0_9;
	cvta.to.global.u64 	%rd14, %rd11;
	mul.wide.s32 	%rd15, %r1, 4;
	add.s64 	%rd3, %rd14, %rd15;
	mul.wide.s32 	%rd16, %r14, 4;
	add.s64 	%rd4, %rd3, %rd16;
	add.s64 	%rd5, %rd4, %rd16;
	shl.b32 	%r2, %r15, 1;
	mul.lo.s32 	%r3, %r15, %r1;
	and.b32  	%r4, %r15, 3;
	setp.lt.u32 	%p4, %r15, 4;
	mov.b32 	%r30, 0;
	@%p4 bra 	$L__BB0_4;
	and.b32  	%r30, %r15, 2147483644;
	neg.s32 	%r28, %r30;
	add.s64 	%rd41, %rd2, 8;
	mul.wide.u32 	%rd7, %r15, 4;
	mul.wide.u32 	%rd8, %r2, 4;
	mov.u32 	%r27, %r3;
$L__BB0_3:
	.pragma "nounroll";
	mul.wide.s32 	%rd17, %r27, 4;
	add.s64 	%rd18, %rd1, %rd17;
	ld.global.f32 	%f1, [%rd3];
	ld.global.f32 	%f2, [%rd41+-8];
	sub.f32 	%f3, %f1, %f2;
	fma.rn.f32 	%f4, %f3, %f3, 0f00000000;
	ld.global.f32 	%f5, [%rd4];
	add.s64 	%rd19, %rd41, %rd7;
	ld.global.f32 	%f6, [%rd19+-8];
	sub.f32 	%f7, %f5, %f6;
	fma.rn.f32 	%f8, %f7, %f7, %f4;
	ld.global.f32 	%f9, [%rd5];
	add.s64 	%rd20, %rd41, %rd8;
	ld.global.f32 	%f10, [%rd20+-8];
	sub.f32 	%f11, %f9, %f10;
	fma.rn.f32 	%f12, %f11, %f11, %f8;
	st.global.f32 	[%rd18], %f12;
	ld.global.f32 	%f13, [%rd3];
	ld.global.f32 	%f14, [%rd41+-4];
	sub.f32 	%f15, %f13, %f14;
	fma.rn.f32 	%f16, %f15, %f15, 0f00000000;
	ld.global.f32 	%f17, [%rd4];
	ld.global.f32 	%f18, [%rd19+-4];
	sub.f32 	%f19, %f17, %f18;
	fma.rn.f32 	%f20, %f19, %f19, %f16;
	ld.global.f32 	%f21, [%rd5];
	ld.global.f32 	%f22, [%rd20+-4];
	sub.f32 	%f23, %f21, %f22;
	fma.rn.f32 	%f24, %f23, %f23, %f20;
	st.global.f32 	[%rd18+4], %f24;
	ld.global.f32 	%f25, [%rd3];
	ld.global.f32 	%f26, [%rd41];
	sub.f32 	%f27, %f25, %f26;
	fma.rn.f32 	%f28, %f27, %f27, 0f00000000;
	ld.global.f32 	%f29, [%rd4];
	ld.global.f32 	%f30, [%rd19];
	sub.f32 	%f31, %f29, %f30;
	fma.rn.f32 	%f32, %f31, %f31, %f28;
	ld.global.f32 	%f33, [%rd5];
	ld.global.f32 	%f34, [%rd20];
	sub.f32 	%f35, %f33, %f34;
	fma.rn.f32 	%f36, %f35, %f35, %f32;
	st.global.f32 	[%rd18+8], %f36;
	ld.global.f32 	%f37, [%rd3];
	ld.global.f32 	%f38, [%rd41+4];
	sub.f32 	%f39, %f37, %f38;
	fma.rn.f32 	%f40, %f39, %f39, 0f00000000;
	ld.global.f32 	%f41, [%rd4];
	ld.global.f32 	%f42, [%rd19+4];
	sub.f32 	%f43, %f41, %f42;
	fma.rn.f32 	%f44, %f43, %f43, %f40;
	ld.global.f32 	%f45, [%rd5];
	ld.global.f32 	%f46, [%rd20+4];
	sub.f32 	%f47, %f45, %f46;
	fma.rn.f32 	%f48, %f47, %f47, %f44;
	st.global.f32 	[%rd18+12], %f48;
	add.s32 	%r28, %r28, 4;
	add.s64 	%rd41, %rd41, 16;
	add.s32 	%r27, %r27, 4;
	setp.ne.s32 	%p5, %r28, 0;
	@%p5 bra 	$L__BB0_3;
$L__BB0_4:
	setp.eq.s32 	%p6, %r4, 0;
	@%p6 bra 	$L__BB0_9;
	setp.eq.s32 	%p7, %r4, 1;
	@%p7 bra 	$L__BB0_7;
	ld.global.f32 	%f49, [%rd3];
	mul.wide.u32 	%rd21, %r30, 4;
	add.s64 	%rd22, %rd2, %rd21;
	ld.global.f32 	%f50, [%rd22];
	sub.f32 	%f51, %f49, %f50;
	fma.rn.f32 	%f52, %f51, %f51, 0f00000000;
	ld.global.f32 	%f53, [%rd4];
	add.s32 	%r20, %r30, %r15;
	mul.wide.u32 	%rd23, %r20, 4;
	add.s64 	%rd24, %rd2, %rd23;
	ld.global.f32 	%f54, [%rd24];
	sub.f32 	%f55, %f53, %f54;
	fma.rn.f32 	%f56, %f55, %f55, %f52;
	ld.global.f32 	%f57, [%rd5];
	add.s32 	%r21, %r20, %r15;
	mul.wide.u32 	%rd25, %r21, 4;
	add.s64 	%rd26, %rd2, %rd25;
	ld.global.f32 	%f58, [%rd26];
	sub.f32 	%f59, %f57, %f58;
	fma.rn.f32 	%f60, %f59, %f59, %f56;
	add.s32 	%r22, %r30, %r3;
	mul.wide.s32 	%rd27, %r22, 4;
	add.s64 	%rd28, %rd1, %rd27;
	st.global.f32 	[%rd28], %f60;
	ld.global.f32 	%f61, [%rd3];
	ld.global.f32 	%f62, [%rd22+4];
	sub.f32 	%f63, %f61, %f62;
	fma.rn.f32 	%f64, %f63, %f63, 0f00000000;
	ld.global.f32 	%f65, [%rd4];
	mul.wide.u32 	%rd29, %r15, 4;
	add.s64 	%rd30, %rd22, %rd29;
	ld.global.f32 	%f66, [%rd30+4];
	sub.f32 	%f67, %f65, %f66;
	fma.rn.f32 	%f68, %f67, %f67, %f64;
	ld.global.f32 	%f69, [%rd5];
	mul.wide.u32 	%rd31, %r2, 4;
	add.s64 	%rd32, %rd22, %rd31;
	ld.global.f32 	%f70, [%rd32+4];
	sub.f32 	%f71, %f69, %f70;
	fma.rn.f32 	%f72, %f71, %f71, %f68;
	st.global.f32 	[%rd28+4], %f72;
	add.s32 	%r30, %r30, 2;
$L__BB0_7:
	and.b32  	%r23, %r15, 1;
	setp.eq.b32 	%p8, %r23, 1;
	not.pred 	%p9, %p8;
	@%p9 bra 	$L__BB0_9;
	ld.global.f32 	%f73, [%rd3];
	mul.wide.u32 	%rd33, %r30, 4;
	add.s64 	%rd34, %rd2, %rd33;
	ld.global.f32 	%f74, [%rd34];
	sub.f32 	%f75, %f73, %f74;
	fma.rn.f32 	%f76, %f75, %f75, 0f00000000;
	ld.global.f32 	%f77, [%rd4];
	add.s32 	%r24, %r30, %r15;
	mul.wide.u32 	%rd35, %r24, 4;
	add.s64 	%rd36, %rd2, %rd35;
	ld.global.f32 	%f78, [%rd36];
	sub.f32 	%f79, %f77, %f78;
	fma.rn.f32 	%f80, %f79, %f79, %f76;
	ld.global.f32 	%f81, [%rd5];
	add.s32 	%r25, %r24, %r15;
	mul.wide.u32 	%rd37, %r25, 4;
	add.s64 	%rd38, %rd2, %rd37;
	ld.global.f32 	%f82, [%rd38];
	sub.f32 	%f83, %f81, %f82;
	fma.rn.f32 	%f84, %f83, %f83, %f80;
	add.s32 	%r26, %r30, %r3;
	mul.wide.s32 	%rd39, %r26, 4;
	add.s64 	%rd40, %rd1, %rd39;
	st.global.f32 	[%rd40], %f84;
$L__BB0_9:
	ret;

}


// ===== COMPILED SASS (sm_100) =====

	.target	sm_100

	.elftype	@"ET_EXEC"


//--------------------- .note.nv.tkinfo           --------------------------
	.section	.note.nv.tkinfo,"",@"SHT_NOTE"
	.sectionflags	@"SHF_NOTE_NV_TKINFO"
	.tkinfo
        /*0018*/ 	.word	0x00000002
        /*0030*/ 	.string	""
        /*0030*/ 	.string	"ptxas"
        /*0030*/ 	.string	"Cuda compilation tools, release 13.0, V13.0.88"
        /*0030*/ 	.string	"Build cuda_13.0.r13.0/compiler.36424714_0"
        /*0030*/ 	.string	"-arch sm_100 -m 64 "



//--------------------- .note.nv.cuinfo           --------------------------
	.section	.note.nv.cuinfo,"",@"SHT_NOTE"
	.sectionflags	@"SHF_NOTE_NV_CUINFO"
        /*0018*/ 	.short	0x0002
        /*001a*/ 	.short	0x0064
        /*001c*/ 	.short	0x0082
	.zero		2


//--------------------- .nv.info                  --------------------------
	.section	.nv.info,"",@"SHT_CUDA_INFO"
	.align	4


	//----- nvinfo : EIATTR_REGCOUNT
	.align		4
        /*0000*/ 	.byte	0x04, 0x2f
        /*0002*/ 	.short	(.L_1 - .L_0)
	.align		4
.L_0:
        /*0004*/ 	.word	index@(_Z7DistGPUPfS_iiS_)
        /*0008*/ 	.word	0x00000020


	//----- nvinfo : EIATTR_FRAME_SIZE
	.align		4
.L_1:
        /*000c*/ 	.byte	0x04, 0x11
        /*000e*/ 	.short	(.L_3 - .L_2)
	.align		4
.L_2:
        /*0010*/ 	.word	index@(_Z7DistGPUPfS_iiS_)
        /*0014*/ 	.word	0x00000000


	//----- nvinfo : EIATTR_MIN_STACK_SIZE
	.align		4
.L_3:
        /*0018*/ 	.byte	0x04, 0x12
        /*001a*/ 	.short	(.L_5 - .L_4)
	.align		4
.L_4:
        /*001c*/ 	.word	index@(_Z7DistGPUPfS_iiS_)
        /*0020*/ 	.word	0x00000000
.L_5:


//--------------------- .nv.compat                --------------------------
	.section	.nv.compat,"",@"SHT_CUDA_COMPAT_INFO"
	.align	4
        /*0000*/ 	.byte	0x02, 0x09, 0x00, 0x00, 0x02, 0x02, 0x01, 0x00, 0x02, 0x05, 0x05, 0x00, 0x03, 0x07, 0x01, 0x01
        /*0010*/ 	.byte	0x02, 0x03, 0x00, 0x00, 0x02, 0x06, 0x01, 0x00, 0x04, 0x0b, 0x08, 0x00, 0x09, 0x00, 0x00, 0x00
        /*0020*/ 	.byte	0x00, 0x00, 0x00, 0x00


//--------------------- .nv.info._Z7DistGPUPfS_iiS_ --------------------------
	.section	.nv.info._Z7DistGPUPfS_iiS_,"",@"SHT_CUDA_INFO"
	.sectionflags	@""
	.align	4


	//----- nvinfo : EIATTR_CUDA_API_VERSION
	.align		4
        /*0000*/ 	.byte	0x04, 0x37
        /*0002*/ 	.short	(.L_7 - .L_6)
.L_6:
        /*0004*/ 	.word	0x00000082


	//----- nvinfo : EIATTR_KPARAM_INFO
	.align		4
.L_7:
        /*0008*/ 	.byte	0x04, 0x17
        /*000a*/ 	.short	(.L_9 - .L_8)
.L_8:
        /*000c*/ 	.word	0x00000000
        /*0010*/ 	.short	0x0004
        /*0012*/ 	.short	0x0018
        /*0014*/ 	.byte	0x00, 0xf5, 0x21, 0x00


	//----- nvinfo : EIATTR_KPARAM_INFO
	.align		4
.L_9:
        /*0018*/ 	.byte	0x04, 0x17
        /*001a*/ 	.short	(.L_11 - .L_10)
.L_10:
        /*001c*/ 	.word	0x00000000
        /*0020*/ 	.short	0x0003
        /*0022*/ 	.short	0x0014
        /*0024*/ 	.byte	0x00, 0xf0, 0x11, 0x00


	//----- nvinfo : EIATTR_KPARAM_INFO
	.align		4
.L_11:
        /*0028*/ 	.byte	0x04, 0x17
        /*002a*/ 	.short	(.L_13 - .L_12)
.L_12:
        /*002c*/ 	.word	0x00000000
        /*0030*/ 	.short	0x0002
        /*0032*/ 	.short	0x0010
        /*0034*/ 	.byte	0x00, 0xf0, 0x11, 0x00


	//----- nvinfo : EIATTR_KPARAM_INFO
	.align		4
.L_13:
        /*0038*/ 	.byte	0x04, 0x17
        /*003a*/ 	.short	(.L_15 - .L_14)
.L_14:
        /*003c*/ 	.word	0x00000000
        /*0040*/ 	.short	0x0001
        /*0042*/ 	.short	0x0008
        /*0044*/ 	.byte	0x00, 0xf5, 0x21, 0x00


	//----- nvinfo : EIATTR_KPARAM_INFO
	.align		4
.L_15:
        /*0048*/ 	.byte	0x04, 0x17
        /*004a*/ 	.short	(.L_17 - .L_16)
.L_16:
        /*004c*/ 	.word	0x00000000
        /*0050*/ 	.short	0x0000
        /*0052*/ 	.short	0x0000
        /*0054*/ 	.byte	0x00, 0xf5, 0x21, 0x00


	//----- nvinfo : EIATTR_SPARSE_MMA_MASK
	.align		4
.L_17:
        /*0058*/ 	.byte	0x03, 0x50
        /*005a*/ 	.short	0x0000


	//----- nvinfo : EIATTR_MAXREG_COUNT
	.align		4
        /*005c*/ 	.byte	0x03, 0x1b
        /*005e*/ 	.short	0x00ff


	//----- nvinfo : EIATTR_MERCURY_ISA_VERSION
	.align		4
        /*0060*/ 	.byte	0x03, 0x5f
        /*0062*/ 	.short	0x0101


	//----- nvinfo : EIATTR_VRC_CTA_INIT_COUNT
	.align		4
        /*0064*/ 	.byte	0x02, 0x4a
	.zero		1
	.zero		1


	//----- nvinfo : EIATTR_EXIT_INSTR_OFFSETS
	.align		4
        /*0068*/ 	.byte	0x04, 0x1c
        /*006a*/ 	.short	(.L_19 - .L_18)


	//   ....[0]....
.L_18:
        /*006c*/ 	.word	0x00000080


	//   ....[1]....
        /*0070*/ 	.word	0x00000590


	//   ....[2]....
        /*0074*/ 	.word	0x00000840


	//   ....[3]....
        /*0078*/ 	.word	0x000009b0


	//----- nvinfo : EIATTR_CBANK_PARAM_SIZE
	.align		4
.L_19:
        /*007c*/ 	.byte	0x03, 0x19
        /*007e*/ 	.short	0x0020


	//----- nvinfo : EIATTR_PARAM_CBANK
	.align		4
        /*0080*/ 	.byte	0x04, 0x0a
        /*0082*/ 	.short	(.L_21 - .L_20)
	.align		4
.L_20:
        /*0084*/ 	.word	index@(.nv.constant0._Z7DistGPUPfS_iiS_)
        /*0088*/ 	.short	0x0380
        /*008a*/ 	.short	0x0020


	//----- nvinfo : EIATTR_SW_WAR
	.align		4
.L_21:
        /*008c*/ 	.byte	0x04, 0x36
        /*008e*/ 	.short	(.L_23 - .L_22)
.L_22:
        /*0090*/ 	.word	0x00000008
.L_23:


//--------------------- .nv.callgraph             --------------------------
	.section	.nv.callgraph,"",@"SHT_CUDA_CALLGRAPH"
	.align	4
	.sectionentsize	8
	.align		4
        /*0000*/ 	.word	0x00000000
	.align		4
        /*0004*/ 	.word	0xffffffff
	.align		4
        /*0008*/ 	.word	0x00000000
	.align		4
        /*000c*/ 	.word	0xfffffffe
	.align		4
        /*0010*/ 	.word	0x00000000
	.align		4
        /*0014*/ 	.word	0xfffffffd
	.align		4
        /*0018*/ 	.word	0x00000000
	.align		4
        /*001c*/ 	.word	0xfffffffc


//--------------------- .text._Z7DistGPUPfS_iiS_  --------------------------
	.section	.text._Z7DistGPUPfS_iiS_,"ax",@progbits
	.align	128
        .global         _Z7DistGPUPfS_iiS_
        .type           _Z7DistGPUPfS_iiS_,@function
        .size           _Z7DistGPUPfS_iiS_,(.L_x_4 - _Z7DistGPUPfS_iiS_)
        .other          _Z7DistGPUPfS_iiS_,@"STO_CUDA_ENTRY STV_DEFAULT"
_Z7DistGPUPfS_iiS_:
.text._Z7DistGPUPfS_iiS_:
[----:B------:R-:W-:Y:S01]  /*0000*/  LDC R1, c[0x0][0x37c] ;  /* 0x0000df00ff017b82 */ /* 0x000fe20000000800 */
[----:B------:R-:W0:Y:S07]  /*0010*/  S2R R9, SR_CTAID.X ;  /* 0x0000000000097919 */ /* 0x000e2e0000002500 */
[----:B------:R-:W1:Y:S01]  /*0020*/  LDC.64 R6, c[0x0][0x390] ;  /* 0x0000e400ff067b82 */ /* 0x000e620000000a00 */
[----:B------:R-:W0:Y:S01]  /*0030*/  LDCU UR4, c[0x0][0x360] ;  /* 0x00006c00ff0477ac */ /* 0x000e220008000800 */
[----:B------:R-:W0:Y:S01]  /*0040*/  S2R R0, SR_TID.X ;  /* 0x0000000000007919 */ /* 0x000e220000002100 */
[----:B-1----:R-:W-:Y:S01]  /*0050*/  ISETP.GE.AND P0, PT, R7, 0x1, PT ;  /* 0x000000010700780c */ /* 0x002fe20003f06270 */
[----:B0-----:R-:W-:-:S05]  /*0060*/  IMAD R9, R9, UR4, R0 ;  /* 0x0000000409097c24 */ /* 0x001fca000f8e0200 */
[----:B------:R-:W-:-:S13]  /*0070*/  ISETP.GE.OR P0, PT, R9, R6, !P0 ;  /* 0x000000060900720c */ /* 0x000fda0004706670 */
[----:B------:R-:W-:Y:S05]  /*0080*/  @P0 EXIT ;  /* 0x000000000000094d */ /* 0x000fea0003800000 */
[----:B------:R-:W0:Y:S01]  /*0090*/  LDC.64 R4, c[0x0][0x380] ;  /* 0x0000e000ff047b82 */ /* 0x000e220000000a00 */
[C---:B------:R-:W-:Y:S01]  /*00a0*/  ISETP.GE.U32.AND P1, PT, R7.reuse, 0x4, PT ;  /* 0x000000040700780c */ /* 0x040fe20003f26070 */
[----:B------:R-:W1:Y:S01]  /*00b0*/  LDCU.64 UR4, c[0x0][0x358] ;  /* 0x00006b00ff0477ac */ /* 0x000e620008000a00 */
[----:B------:R-:W-:Y:S01]  /*00c0*/  LOP3.LUT R22, R7, 0x3, RZ, 0xc0, !PT ;  /* 0x0000000307167812 */ /* 0x000fe200078ec0ff */
[----:B------:R-:W-:Y:S02]  /*00d0*/  HFMA2 R17, -RZ, RZ, 0, 0 ;  /* 0x00000000ff117431 */ /* 0x000fe400000001ff */
[----:B------:R-:W-:Y:S01]  /*00e0*/  IMAD R16, R9, R7, RZ ;  /* 0x0000000709107224 */ /* 0x000fe200078e02ff */
[----:B------:R-:W-:Y:S02]  /*00f0*/  SHF.L.U32 R21, R7, 0x1, RZ ;  /* 0x0000000107157819 */ /* 0x000fe400000006ff */
[----:B------:R-:W-:Y:S01]  /*0100*/  ISETP.NE.AND P0, PT, R22, RZ, PT ;  /* 0x000000ff1600720c */ /* 0x000fe20003f05270 */
[----:B0-----:R-:W-:-:S04]  /*0110*/  IMAD.WIDE R4, R9, 0x4, R4 ;  /* 0x0000000409047825 */ /* 0x001fc800078e0204 */
[----:B------:R-:W-:-:S04]  /*0120*/  IMAD.WIDE R2, R6, 0x4, R4 ;  /* 0x0000000406027825 */ /* 0x000fc800078e0204 */
[----:B------:R-:W-:Y:S01]  /*0130*/  IMAD.WIDE R8, R6, 0x4, R2 ;  /* 0x0000000406087825 */ /* 0x000fe200078e0202 */
[----:B-1----:R-:W-:Y:S06]  /*0140*/  @!P1 BRA `(.L_x_0) ;  /* 0x0000000400109947 */ /* 0x002fec0003800000 */
[----:B------:R-:W0:Y:S01]  /*0150*/  LDC.64 R10, c[0x0][0x388] ;  /* 0x0000e200ff0a7b82 */ /* 0x000e220000000a00 */
[----:B------:R-:W-:Y:S02]  /*0160*/  LOP3.LUT R17, R7, 0x7ffffffc, RZ, 0xc0, !PT ;  /* 0x7ffffffc07117812 */ /* 0x000fe400078ec0ff */
[----:B------:R-:W-:Y:S02]  /*0170*/  MOV R23, R16 ;  /* 0x0000001000177202 */ /* 0x000fe40000000f00 */
[----:B------:R-:W-:Y:S02]  /*0180*/  IADD3 R6, PT, PT, -R17, RZ, RZ ;  /* 0x000000ff11067210 */ /* 0x000fe40007ffe1ff */
[----:B0-----:R-:W-:-:S04]  /*0190*/  IADD3 R10, P1, PT, R10, 0x8, RZ ;  /* 0x000000080a0a7810 */ /* 0x001fc80007f3e0ff */
[----:B------:R-:W-:-:S09]  /*01a0*/  IADD3.X R11, PT, PT, RZ, R11, RZ, P1, !PT ;  /* 0x0000000bff0b7210 */ /* 0x000fd20000ffe4ff */
.L_x_1:
[----:B------:R-:W2:Y:S04]  /*01b0*/  LDG.E R0, desc[UR4][R4.64] ;  /* 0x0000000404007981 */ /* 0x000ea8000c1e1900 */
[----:B0-----:R-:W2:Y:S01]  /*01c0*/  LDG.E R19, desc[UR4][R10.64+-0x8] ;  /* 0xfffff8040a137981 */ /* 0x001ea2000c1e1900 */
[----:B------:R-:W-:-:S03]  /*01d0*/  IMAD.WIDE.U32 R12, R7, 0x4, R10 ;  /* 0x00000004070c7825 */ /* 0x000fc600078e000a */
[----:B------:R-:W3:Y:S01]  /*01e0*/  LDG.E R24, desc[UR4][R2.64] ;  /* 0x0000000402187981 */ /* 0x000ee2000c1e1900 */
[----:B------:R-:W-:-:S03]  /*01f0*/  IMAD.WIDE.U32 R14, R21, 0x4, R10 ;  /* 0x00000004150e7825 */ /* 0x000fc600078e000a */
[----:B------:R-:W3:Y:S04]  /*0200*/  LDG.E R27, desc[UR4][R12.64+-0x8] ;  /* 0xfffff8040c1b7981 */ /* 0x000ee8000c1e1900 */
[----:B------:R-:W4:Y:S04]  /*0210*/  LDG.E R25, desc[UR4][R8.64] ;  /* 0x0000000408197981 */ /* 0x000f28000c1e1900 */
[----:B------:R-:W4:Y:S01]  /*0220*/  LDG.E R20, desc[UR4][R14.64+-0x8] ;  /* 0xfffff8040e147981 */ /* 0x000f22000c1e1900 */
[----:B--2---:R-:W-:Y:S02]  /*0230*/  FADD R0, R0, -R19 ;  /* 0x8000001300007221 */ /* 0x004fe40000000000 */
[----:B------:R-:W0:Y:S02]  /*0240*/  LDC.64 R18, c[0x0][0x398] ;  /* 0x0000e600ff127b82 */ /* 0x000e240000000a00 */
[----:B------:R-:W-:Y:S01]  /*0250*/  FFMA R0, R0, R0, RZ ;  /* 0x0000000000007223 */ /* 0x000fe200000000ff */
[----:B---3--:R-:W-:-:S04]  /*0260*/  FADD R27, R24, -R27 ;  /* 0x8000001b181b7221 */ /* 0x008fc80000000000 */
[----:B------:R-:W-:Y:S01]  /*0270*/  FFMA R0, R27, R27, R0 ;  /* 0x0000001b1b007223 */ /* 0x000fe20000000000 */
[----:B----4-:R-:W-:-:S04]  /*0280*/  FADD R25, R25, -R20 ;  /* 0x8000001419197221 */ /* 0x010fc80000000000 */
[----:B------:R-:W-:Y:S01]  /*0290*/  FFMA R25, R25, R25, R0 ;  /* 0x0000001919197223 */ /* 0x000fe20000000000 */
[----:B0-----:R-:W-:-:S05]  /*02a0*/  IMAD.WIDE R18, R23, 0x4, R18 ;  /* 0x0000000417127825 */ /* 0x001fca00078e0212 */
[----:B------:R0:W-:Y:S04]  /*02b0*/  STG.E desc[UR4][R18.64], R25 ;  /* 0x0000001912007986 */ /* 0x0001e8000c101904 */
[----:B------:R-:W2:Y:S04]  /*02c0*/  LDG.E R0, desc[UR4][R4.64] ;  /* 0x0000000404007981 */ /* 0x000ea8000c1e1900 */
[----:B------:R-:W2:Y:S04]  /*02d0*/  LDG.E R27, desc[UR4][R10.64+-0x4] ;  /* 0xfffffc040a1b7981 */ /* 0x000ea8000c1e1900 */
[----:B------:R-:W3:Y:S04]  /*02e0*/  LDG.E R20, desc[UR4][R2.64] ;  /* 0x0000000402147981 */ /* 0x000ee8000c1e1900 */
[----:B------:R-:W3:Y:S04]  /*02f0*/  LDG.E R29, desc[UR4][R12.64+-0x4] ;  /* 0xfffffc040c1d7981 */ /* 0x000ee8000c1e1900 */
[----:B------:R-:W4:Y:S01]  /*0300*/  LDG.E R24, desc[UR4][R8.64] ;  /* 0x0000000408187981 */ /* 0x000f22000c1e1900 */
[----:B--2---:R-:W-:-:S03]  /*0310*/  FADD R0, R0, -R27 ;  /* 0x8000001b00007221 */ /* 0x004fc60000000000 */
[----:B------:R-:W4:Y:S01]  /*0320*/  LDG.E R27, desc[UR4][R14.64+-0x4] ;  /* 0xfffffc040e1b7981 */ /* 0x000f22000c1e1900 */
[----:B------:R-:W-:Y:S01]  /*0330*/  FFMA R0, R0, R0, RZ ;  /* 0x0000000000007223 */ /* 0x000fe200000000ff */
[----:B---3--:R-:W-:-:S04]  /*0340*/  FADD R29, R20, -R29 ;  /* 0x8000001d141d7221 */ /* 0x008fc80000000000 */
[----:B------:R-:W-:Y:S01]  /*0350*/  FFMA R0, R29, R29, R0 ;  /* 0x0000001d1d007223 */ /* 0x000fe20000000000 */
[----:B----4-:R-:W-:-:S04]  /*0360*/  FADD R27, R24, -R27 ;  /* 0x8000001b181b7221 */ /* 0x010fc80000000000 */
[----:B------:R-:W-:-:S05]  /*0370*/  FFMA R27, R27, R27, R0 ;  /* 0x0000001b1b1b7223 */ /* 0x000fca0000000000 */
[----:B------:R1:W-:Y:S04]  /*0380*/  STG.E desc[UR4][R18.64+0x4], R27 ;  /* 0x0000041b12007986 */ /* 0x0003e8000c101904 */
[----:B------:R-:W2:Y:S04]  /*0390*/  LDG.E R0, desc[UR4][R4.64] ;  /* 0x0000000404007981 */ /* 0x000ea8000c1e1900 */
[----:B0-----:R-:W2:Y:S04]  /*03a0*/  LDG.E R25, desc[UR4][R10.64] ;  /* 0x000000040a197981 */ /* 0x001ea8000c1e1900 */
        /* <DEDUP_REMOVED lines=12> */
[----:B-1----:R1:W2:Y:S04]  /*0470*/  LDG.E R27, desc[UR4][R10.64+0x4] ;  /* 0x000004040a1b7981 */ /* 0x0022a8000c1e1900 */
[----:B------:R-:W3:Y:S04]  /*0480*/  LDG.E R13, desc[UR4][R12.64+0x4] ;  /* 0x000004040c0d7981 */ /* 0x000ee8000c1e1900 */
[----:B------:R-:W3:Y:S04]  /*0490*/  LDG.E R20, desc[UR4][R2.64] ;  /* 0x0000000402147981 */ /* 0x000ee8000c1e1900 */
[----:B------:R-:W4:Y:S04]  /*04a0*/  LDG.E R15, desc[UR4][R14.64+0x4] ;  /* 0x000004040e0f7981 */ /* 0x000f28000c1e1900 */
[----:B------:R-:W4:Y:S01]  /*04b0*/  LDG.E R24, desc[UR4][R8.64] ;  /* 0x0000000408187981 */ /* 0x000f22000c1e1900 */
[----:B------:R-:W-:-:S04]  /*04c0*/  IADD3 R6, PT, PT, R6, 0x4, RZ ;  /* 0x0000000406067810 */ /* 0x000fc80007ffe0ff */
[----:B------:R-:W-:Y:S02]  /*04d0*/  ISETP.NE.AND P1, PT, R6, RZ, PT ;  /* 0x000000ff0600720c */ /* 0x000fe40003f25270 */
[----:B-1----:R-:W-:Y:S02]  /*04e0*/  IADD3 R10, P2, PT, R10, 0x10, RZ ;  /* 0x000000100a0a7810 */ /* 0x002fe40007f5e0ff */
[----:B------:R-:W-:Y:S02]  /*04f0*/  IADD3 R23, PT, PT, R23, 0x4, RZ ;  /* 0x0000000417177810 */ /* 0x000fe40007ffe0ff */
[----:B------:R-:W-:Y:S01]  /*0500*/  IADD3.X R11, PT, PT, RZ, R11, RZ, P2, !PT ;  /* 0x0000000bff0b7210 */ /* 0x000fe200017fe4ff */
[----:B--2---:R-:W-:-:S04]  /*0510*/  FADD R0, R0, -R27 ;  /* 0x8000001b00007221 */ /* 0x004fc80000000000 */
[----:B------:R-:W-:Y:S01]  /*0520*/  FFMA R0, R0, R0, RZ ;  /* 0x0000000000007223 */ /* 0x000fe200000000ff */
[----:B---3--:R-:W-:-:S04]  /*0530*/  FADD R27, R20, -R13 ;  /* 0x8000000d141b7221 */ /* 0x008fc80000000000 */
[----:B------:R-:W-:Y:S01]  /*0540*/  FFMA R0, R27, R27, R0 ;  /* 0x0000001b1b007223 */ /* 0x000fe20000000000 */
[----:B----4-:R-:W-:-:S04]  /*0550*/  FADD R29, R24, -R15 ;  /* 0x8000000f181d7221 */ /* 0x010fc80000000000 */
[----:B------:R-:W-:-:S05]  /*0560*/  FFMA R29, R29, R29, R0 ;  /* 0x0000001d1d1d7223 */ /* 0x000fca0000000000 */
[----:B------:R0:W-:Y:S01]  /*0570*/  STG.E desc[UR4][R18.64+0xc], R29 ;  /* 0x00000c1d12007986 */ /* 0x0001e2000c101904 */
[----:B------:R-:W-:Y:S05]  /*0580*/  @P1 BRA `(.L_x_1) ;  /* 0xfffffffc00081947 */ /* 0x000fea000383ffff */
.L_x_0:
[----:B------:R-:W-:Y:S05]  /*0590*/  @!P0 EXIT ;  /* 0x000000000000894d */ /* 0x000fea0003800000 */
[----:B------:R-:W-:Y:S02]  /*05a0*/  ISETP.NE.AND P0, PT, R22, 0x1, PT ;  /* 0x000000011600780c */ /* 0x000fe40003f05270 */
[----:B------:R-:W-:-:S04]  /*05b0*/  LOP3.LUT R0, R7, 0x1, RZ, 0xc0, !PT ;  /* 0x0000000107007812 */ /* 0x000fc800078ec0ff */
[----:B------:R-:W-:-:S07]  /*05c0*/  ISETP.NE.U32.AND P1, PT, R0, 0x1, PT ;  /* 0x000000010000780c */ /* 0x000fce0003f25070 */
[----:B------:R-:W-:Y:S06]  /*05d0*/  @!P0 BRA `(.L_x_2) ;  /* 0x0000000000988947 */ /* 0x000fec0003800000 */
[----:B------:R-:W1:Y:S01]  /*05e0*/  LDC.64 R12, c[0x0][0x388] ;  /* 0x0000e200ff0c7b82 */ /* 0x000e620000000a00 */
[CC--:B------:R-:W-:Y:S01]  /*05f0*/  IADD3 R0, PT, PT, R17.reuse, R7.reuse, RZ ;  /* 0x0000000711007210 */ /* 0x0c0fe20007ffe0ff */
[----:B------:R-:W2:Y:S03]  /*0600*/  LDG.E R6, desc[UR4][R2.64] ;  /* 0x0000000402067981 */ /* 0x000ea6000c1e1900 */
[----:B0-----:R-:W-:Y:S01]  /*0610*/  IADD3 R19, PT, PT, R0, R7, RZ ;  /* 0x0000000700137210 */ /* 0x001fe20007ffe0ff */
[----:B------:R-:W3:Y:S01]  /*0620*/  LDG.E R20, desc[UR4][R8.64] ;  /* 0x0000000408147981 */ /* 0x000ee2000c1e1900 */
[----:B-1----:R-:W-:-:S04]  /*0630*/  IMAD.WIDE.U32 R10, R17, 0x4, R12 ;  /* 0x00000004110a7825 */ /* 0x002fc800078e000c */
[--C-:B------:R-:W-:Y:S01]  /*0640*/  IMAD.WIDE.U32 R14, R0, 0x4, R12.reuse ;  /* 0x00000004000e7825 */ /* 0x100fe200078e000c */
[----:B------:R-:W4:Y:S04]  /*0650*/  LDG.E R23, desc[UR4][R10.64] ;  /* 0x000000040a177981 */ /* 0x000f28000c1e1900 */
[----:B------:R-:W4:Y:S01]  /*0660*/  LDG.E R0, desc[UR4][R4.64] ;  /* 0x0000000404007981 */ /* 0x000f22000c1e1900 */
[----:B------:R-:W-:Y:S02]  /*0670*/  IMAD.WIDE.U32 R18, R19, 0x4, R12 ;  /* 0x0000000413127825 */ /* 0x000fe400078e000c */
[----:B------:R-:W0:Y:S01]  /*0680*/  LDC.64 R12, c[0x0][0x398] ;  /* 0x0000e600ff0c7b82 */ /* 0x000e220000000a00 */
[----:B------:R-:W2:Y:S04]  /*0690*/  LDG.E R15, desc[UR4][R14.64] ;  /* 0x000000040e0f7981 */ /* 0x000ea8000c1e1900 */
[----:B------:R-:W3:Y:S01]  /*06a0*/  LDG.E R19, desc[UR4][R18.64] ;  /* 0x0000000412137981 */ /* 0x000ee2000c1e1900 */
[----:B------:R-:W-:-:S05]  /*06b0*/  IADD3 R25, PT, PT, R16, R17, RZ ;  /* 0x0000001110197210 */ /* 0x000fca0007ffe0ff */
[----:B0-----:R-:W-:-:S04]  /*06c0*/  IMAD.WIDE R12, R25, 0x4, R12 ;  /* 0x00000004190c7825 */ /* 0x001fc800078e020c */
[----:B----4-:R-:W-:Y:S01]  /*06d0*/  FADD R0, R0, -R23 ;  /* 0x8000001700007221 */ /* 0x010fe20000000000 */
[----:B--2---:R-:W-:-:S03]  /*06e0*/  FADD R23, R6, -R15 ;  /* 0x8000000f06177221 */ /* 0x004fc60000000000 */
[----:B------:R-:W-:Y:S01]  /*06f0*/  FFMA R0, R0, R0, RZ ;  /* 0x0000000000007223 */ /* 0x000fe200000000ff */
[----:B---3--:R-:W-:-:S03]  /*0700*/  FADD R15, R20, -R19 ;  /* 0x80000013140f7221 */ /* 0x008fc60000000000 */
[----:B------:R-:W-:-:S04]  /*0710*/  FFMA R0, R23, R23, R0 ;  /* 0x0000001717007223 */ /* 0x000fc80000000000 */
[----:B------:R-:W-:Y:S01]  /*0720*/  FFMA R23, R15, R15, R0 ;  /* 0x0000000f0f177223 */ /* 0x000fe20000000000 */
[----:B------:R-:W-:-:S04]  /*0730*/  IMAD.WIDE.U32 R14, R7, 0x4, R10 ;  /* 0x00000004070e7825 */ /* 0x000fc800078e000a */
[----:B------:R0:W-:Y:S01]  /*0740*/  STG.E desc[UR4][R12.64], R23 ;  /* 0x000000170c007986 */ /* 0x0001e2000c101904 */
[----:B------:R-:W-:-:S03]  /*0750*/  IMAD.WIDE.U32 R18, R21, 0x4, R10 ;  /* 0x0000000415127825 */ /* 0x000fc600078e000a */
[----:B------:R-:W2:Y:S04]  /*0760*/  LDG.E R0, desc[UR4][R4.64] ;  /* 0x0000000404007981 */ /* 0x000ea8000c1e1900 */
[----:B------:R-:W2:Y:S04]  /*0770*/  LDG.E R25, desc[UR4][R10.64+0x4] ;  /* 0x000004040a197981 */ /* 0x000ea8000c1e1900 */
[----:B------:R-:W3:Y:S04]  /*0780*/  LDG.E R15, desc[UR4][R14.64+0x4] ;  /* 0x000004040e0f7981 */ /* 0x000ee8000c1e1900 */
[----:B------:R-:W3:Y:S04]  /*0790*/  LDG.E R6, desc[UR4][R2.64] ;  /* 0x0000000402067981 */ /* 0x000ee8000c1e1900 */
[----:B------:R-:W0:Y:S04]  /*07a0*/  LDG.E R19, desc[UR4][R18.64+0x4] ;  /* 0x0000040412137981 */ /* 0x000e28000c1e1900 */
[----:B------:R-:W0:Y:S01]  /*07b0*/  LDG.E R20, desc[UR4][R8.64] ;  /* 0x0000000408147981 */ /* 0x000e22000c1e1900 */
[----:B------:R-:W-:Y:S01]  /*07c0*/  IADD3 R17, PT, PT, R17, 0x2, RZ ;  /* 0x0000000211117810 */ /* 0x000fe20007ffe0ff */
[----:B--2---:R-:W-:-:S04]  /*07d0*/  FADD R0, R0, -R25 ;  /* 0x8000001900007221 */ /* 0x004fc80000000000 */
[----:B------:R-:W-:Y:S01]  /*07e0*/  FFMA R0, R0, R0, RZ ;  /* 0x0000000000007223 */ /* 0x000fe200000000ff */
[----:B---3--:R-:W-:-:S04]  /*07f0*/  FADD R21, R6, -R15 ;  /* 0x8000000f06157221 */ /* 0x008fc80000000000 */
[----:B------:R-:W-:Y:S01]  /*0800*/  FFMA R0, R21, R21, R0 ;  /* 0x0000001515007223 */ /* 0x000fe20000000000 */
[----:B0-----:R-:W-:-:S04]  /*0810*/  FADD R23, R20, -R19 ;  /* 0x8000001314177221 */ /* 0x001fc80000000000 */
[----:B------:R-:W-:-:S05]  /*0820*/  FFMA R23, R23, R23, R0 ;  /* 0x0000001717177223 */ /* 0x000fca0000000000 */
[----:B------:R1:W-:Y:S02]  /*0830*/  STG.E desc[UR4][R12.64+0x4], R23 ;  /* 0x000004170c007986 */ /* 0x0003e4000c101904 */
.L_x_2:
[----:B------:R-:W-:Y:S05]  /*0840*/  @P1 EXIT ;  /* 0x000000000000194d */ /* 0x000fea0003800000 */
[----:B------:R-:W1:Y:S01]  /*0850*/  LDC.64 R10, c[0x0][0x388] ;  /* 0x0000e200ff0a7b82 */ /* 0x000e620000000a00 */
[CC--:B------:R-:W-:Y:S01]  /*0860*/  IADD3 R6, PT, PT, R17.reuse, R7.reuse, RZ ;  /* 0x0000000711067210 */ /* 0x0c0fe20007ffe0ff */
[----:B------:R-:W2:Y:S03]  /*0870*/  LDG.E R0, desc[UR4][R4.64] ;  /* 0x0000000404007981 */ /* 0x000ea6000c1e1900 */
[----:B------:R-:W-:Y:S01]  /*0880*/  IADD3 R7, PT, PT, R6, R7, RZ ;  /* 0x0000000706077210 */ /* 0x000fe20007ffe0ff */
[----:B------:R-:W3:Y:S04]  /*0890*/  LDG.E R2, desc[UR4][R2.64] ;  /* 0x0000000402027981 */ /* 0x000ee8000c1e1900 */
[----:B------:R-:W4:Y:S01]  /*08a0*/  LDG.E R8, desc[UR4][R8.64] ;  /* 0x0000000408087981 */ /* 0x000f22000c1e1900 */
[----:B-1----:R-:W-:-:S04]  /*08b0*/  IMAD.WIDE.U32 R12, R17, 0x4, R10 ;  /* 0x00000004110c7825 */ /* 0x002fc800078e000a */
[--C-:B------:R-:W-:Y:S02]  /*08c0*/  IMAD.WIDE.U32 R14, R6, 0x4, R10.reuse ;  /* 0x00000004060e7825 */ /* 0x100fe400078e000a */
[----:B------:R-:W2:Y:S02]  /*08d0*/  LDG.E R13, desc[UR4][R12.64] ;  /* 0x000000040c0d7981 */ /* 0x000ea4000c1e1900 */
[----:B------:R-:W-:Y:S02]  /*08e0*/  IMAD.WIDE.U32 R10, R7, 0x4, R10 ;  /* 0x00000004070a7825 */ /* 0x000fe400078e000a */
[----:B------:R-:W3:Y:S01]  /*08f0*/  LDG.E R15, desc[UR4][R14.64] ;  /* 0x000000040e0f7981 */ /* 0x000ee2000c1e1900 */
[----:B------:R-:W1:Y:S03]  /*0900*/  LDC.64 R6, c[0x0][0x398] ;  /* 0x0000e600ff067b82 */ /* 0x000e660000000a00 */
[----:B------:R-:W4:Y:S01]  /*0910*/  LDG.E R11, desc[UR4][R10.64] ;  /* 0x000000040a0b7981 */ /* 0x000f22000c1e1900 */
[----:B------:R-:W-:-:S05]  /*0920*/  IADD3 R17, PT, PT, R16, R17, RZ ;  /* 0x0000001110117210 */ /* 0x000fca0007ffe0ff */
[----:B-1----:R-:W-:-:S04]  /*0930*/  IMAD.WIDE R6, R17, 0x4, R6 ;  /* 0x0000000411067825 */ /* 0x002fc800078e0206 */
[----:B--2---:R-:W-:Y:S01]  /*0940*/  FADD R0, R0, -R13 ;  /* 0x8000000d00007221 */ /* 0x004fe20000000000 */
[----:B---3--:R-:W-:-:S03]  /*0950*/  FADD R5, R2, -R15 ;  /* 0x8000000f02057221 */ /* 0x008fc60000000000 */
[----:B------:R-:W-:Y:S01]  /*0960*/  FFMA R0, R0, R0, RZ ;  /* 0x0000000000007223 */ /* 0x000fe200000000ff */
[----:B----4-:R-:W-:-:S03]  /*0970*/  FADD R3, R8, -R11 ;  /* 0x8000000b08037221 */ /* 0x010fc60000000000 */
[----:B------:R-:W-:-:S04]  /*0980*/  FFMA R0, R5, R5, R0 ;  /* 0x0000000505007223 */ /* 0x000fc80000000000 */
[----:B------:R-:W-:-:S05]  /*0990*/  FFMA R3, R3, R3, R0 ;  /* 0x0000000303037223 */ /* 0x000fca0000000000 */
[----:B------:R-:W-:Y:S01]  /*09a0*/  STG.E desc[UR4][R6.64], R3 ;  /* 0x0000000306007986 */ /* 0x000fe2000c101904 */
[----:B------:R-:W-:Y:S05]  /*09b0*/  EXIT ;  /* 0x000000000000794d */ /* 0x000fea0003800000 */
.L_x_3:
[----:B------:R-:W-:-:S00]  /*09c0*/  BRA `(.L_x_3) ;  /* 0xfffffffc00fc7947 */ /* 0x000fc0000383ffff */
[----:B------:R-:W-:-:S00]  /*09d0*/  NOP ;  /* 0x0000000000007918 */ /* 0x000fc00000000000 */
        /* <DEDUP_REMOVED lines=10> */
.L_x_4:


//--------------------- .nv.shared.reserved.0     --------------------------
	.section	.nv.shared.reserved.0,"aw",@nobits
	.weak		__nv_reservedSMEM_offset_0_alias
	.size		__nv_reservedSMEM_offset_0_alias, 0, 64
	.other		__nv_reservedSMEM_offset_0_alias,@"STO_CUDA_RESERVED_SHARED STV_DEFAULT"
__nv_reservedSMEM_offset_0_alias:
	.zero		0
	.zero		64


//--------------------- .nv.constant0._Z7DistGPUPfS_iiS_ --------------------------
	.section	.nv.constant0._Z7DistGPUPfS_iiS_,"a",@progbits
	.sectionflags	@""
	.align	4
.nv.constant0._Z7DistGPUPfS_iiS_:
	.zero		928


//--------------------- SYMBOLS --------------------------

	.type		.nv.reservedSmem.offset0,@object
	.size		.nv.reservedSmem.offset0,0x4
